	.headerflags	@"EF_CUDA_TEXMODE_UNIFIED EF_CUDA_64BIT_ADDRESS EF_CUDA_ACCELERATORS EF_CUDA_SM90 EF_CUDA_VIRTUAL_SM(EF_CUDA_SM90)"
	.elftype	@"ET_EXEC"


//--------------------- .nv.info                  --------------------------
	.section	.nv.info,"",@"SHT_CUDA_INFO"
	.align	4


	//----- nvinfo : EIATTR_REGCOUNT
	.align		4
        /*0000*/ 	.byte	0x04, 0x2f
        /*0002*/ 	.short	(.L_3 - .L_2)
	.align		4
.L_2:
        /*0004*/ 	.word	index@(triton_poi_fused__native_batch_norm_legit_no_training_add_relu_18)
        /*0008*/ 	.word	0x00000027


	//----- nvinfo : EIATTR_MIN_STACK_SIZE
	.align		4
.L_3:
        /*000c*/ 	.byte	0x04, 0x12
        /*000e*/ 	.short	(.L_5 - .L_4)
	.align		4
.L_4:
        /*0010*/ 	.word	index@(triton_poi_fused__native_batch_norm_legit_no_training_add_relu_18)
        /*0014*/ 	.word	0x00000000


	//----- nvinfo : EIATTR_FRAME_SIZE
	.align		4
.L_5:
        /*0018*/ 	.byte	0x04, 0x11
        /*001a*/ 	.short	(.L_7 - .L_6)
	.align		4
.L_6:
        /*001c*/ 	.word	index@(triton_poi_fused__native_batch_norm_legit_no_training_add_relu_18)
        /*0020*/ 	.word	0x00000000


	//----- nvinfo : EIATTR_MIN_STACK_SIZE
	.align		4
.L_7:
        /*0024*/ 	.byte	0x04, 0x12
        /*0026*/ 	.short	(.L_9 - .L_8)
	.align		4
.L_8:
        /*0028*/ 	.word	index@(triton_poi_fused__native_batch_norm_legit_no_training_add_relu_18)
        /*002c*/ 	.word	0x00000000
.L_9:


//--------------------- .nv.info.triton_poi_fused__native_batch_norm_legit_no_training_add_relu_18 --------------------------
	.section	.nv.info.triton_poi_fused__native_batch_norm_legit_no_training_add_relu_18,"",@"SHT_CUDA_INFO"
	.sectionflags	@""
	.align	4


	//----- nvinfo : EIATTR_CUDA_API_VERSION
	.align		4
        /*0000*/ 	.byte	0x04, 0x37
        /*0002*/ 	.short	(.L_11 - .L_10)
.L_10:
        /*0004*/ 	.word	0x0000007c


	//----- nvinfo : EIATTR_KPARAM_INFO
	.align		4
.L_11:
        /*0008*/ 	.byte	0x04, 0x17
        /*000a*/ 	.short	(.L_13 - .L_12)
.L_12:
        /*000c*/ 	.word	0x00000000
        /*0010*/ 	.short	0x0007
        /*0012*/ 	.short	0x0038
        /*0014*/ 	.byte	0x00, 0xf0, 0x11, 0x00


	//----- nvinfo : EIATTR_KPARAM_INFO
	.align		4
.L_13:
        /*0018*/ 	.byte	0x04, 0x17
        /*001a*/ 	.short	(.L_15 - .L_14)
.L_14:
        /*001c*/ 	.word	0x00000000
        /*0020*/ 	.short	0x0006
        /*0022*/ 	.short	0x0030
        /*0024*/ 	.byte	0x00, 0xf4, 0x21, 0x00


	//----- nvinfo : EIATTR_KPARAM_INFO
	.align		4
.L_15:
        /*0028*/ 	.byte	0x04, 0x17
        /*002a*/ 	.short	(.L_17 - .L_16)
.L_16:
        /*002c*/ 	.word	0x00000000
        /*0030*/ 	.short	0x0005
        /*0032*/ 	.short	0x0028
        /*0034*/ 	.byte	0x00, 0xf4, 0x21, 0x00


	//----- nvinfo : EIATTR_KPARAM_INFO
	.align		4
.L_17:
        /*0038*/ 	.byte	0x04, 0x17
        /*003a*/ 	.short	(.L_19 - .L_18)
.L_18:
        /*003c*/ 	.word	0x00000000
        /*0040*/ 	.short	0x0004
        /*0042*/ 	.short	0x0020
        /*0044*/ 	.byte	0x00, 0xf4, 0x21, 0x00


	//----- nvinfo : EIATTR_KPARAM_INFO
	.align		4
.L_19:
        /*0048*/ 	.byte	0x04, 0x17
        /*004a*/ 	.short	(.L_21 - .L_20)
.L_20:
        /*004c*/ 	.word	0x00000000
        /*0050*/ 	.short	0x0003
        /*0052*/ 	.short	0x0018
        /*0054*/ 	.byte	0x00, 0xf4, 0x21, 0x00


	//----- nvinfo : EIATTR_KPARAM_INFO
	.align		4
.L_21:
        /*0058*/ 	.byte	0x04, 0x17
        /*005a*/ 	.short	(.L_23 - .L_22)
.L_22:
        /*005c*/ 	.word	0x00000000
        /*0060*/ 	.short	0x0002
        /*0062*/ 	.short	0x0010
        /*0064*/ 	.byte	0x00, 0xf4, 0x21, 0x00


	//----- nvinfo : EIATTR_KPARAM_INFO
	.align		4
.L_23:
        /*0068*/ 	.byte	0x04, 0x17
        /*006a*/ 	.short	(.L_25 - .L_24)
.L_24:
        /*006c*/ 	.word	0x00000000
        /*0070*/ 	.short	0x0001
        /*0072*/ 	.short	0x0008
        /*0074*/ 	.byte	0x00, 0xf4, 0x21, 0x00


	//----- nvinfo : EIATTR_KPARAM_INFO
	.align		4
.L_25:
        /*0078*/ 	.byte	0x04, 0x17
        /*007a*/ 	.short	(.L_27 - .L_26)
.L_26:
        /*007c*/ 	.word	0x00000000
        /*0080*/ 	.short	0x0000
        /*0082*/ 	.short	0x0000
        /*0084*/ 	.byte	0x00, 0xf4, 0x21, 0x00


	//----- nvinfo : EIATTR_SPARSE_MMA_MASK
	.align		4
.L_27:
        /*0088*/ 	.byte	0x03, 0x50
        /*008a*/ 	.short	0x0000


	//----- nvinfo : EIATTR_MAXREG_COUNT
	.align		4
        /*008c*/ 	.byte	0x03, 0x1b
        /*008e*/ 	.short	0x00ff


	//----- nvinfo : EIATTR_EXIT_INSTR_OFFSETS
	.align		4
        /*0090*/ 	.byte	0x04, 0x1c
        /*0092*/ 	.short	(.L_29 - .L_28)


	//   ....[0]....
.L_28:
        /*0094*/ 	.word	0x000007d0


	//----- nvinfo : EIATTR_REQNTID
	.align		4
.L_29:
        /*0098*/ 	.byte	0x04, 0x10
        /*009a*/ 	.short	(.L_31 - .L_30)
.L_30:
        /*009c*/ 	.word	0x00000080
        /*00a0*/ 	.word	0x00000001
        /*00a4*/ 	.word	0x00000001


	//----- nvinfo : EIATTR_CBANK_PARAM_SIZE
	.align		4
.L_31:
        /*00a8*/ 	.byte	0x03, 0x19
        /*00aa*/ 	.short	0x003c


	//----- nvinfo : EIATTR_PARAM_CBANK
	.align		4
        /*00ac*/ 	.byte	0x04, 0x0a
        /*00ae*/ 	.short	(.L_33 - .L_32)
	.align		4
.L_32:
        /*00b0*/ 	.word	index@(.nv.constant0.triton_poi_fused__native_batch_norm_legit_no_training_add_relu_18)
        /*00b4*/ 	.short	0x0210
        /*00b6*/ 	.short	0x003c


	//----- nvinfo : EIATTR_SW_WAR
	.align		4
.L_33:
        /*00b8*/ 	.byte	0x04, 0x36
        /*00ba*/ 	.short	(.L_35 - .L_34)
.L_34:
        /*00bc*/ 	.word	0x00000008
.L_35:


//--------------------- .nv.callgraph             --------------------------
	.section	.nv.callgraph,"",@"SHT_CUDA_CALLGRAPH"
	.align	4
	.sectionentsize	8
	.align		4
        /*0000*/ 	.word	0x00000000
	.align		4
        /*0004*/ 	.word	0xffffffff
	.align		4
        /*0008*/ 	.word	0x00000000
	.align		4
        /*000c*/ 	.word	0xfffffffe
	.align		4
        /*0010*/ 	.word	0x00000000
	.align		4
        /*0014*/ 	.word	0xfffffffd
	.align		4
        /*0018*/ 	.word	0x00000000
	.align		4
        /*001c*/ 	.word	0xfffffffc


//--------------------- .nv.constant4             --------------------------
	.section	.nv.constant4,"a",@progbits
	.align	8
	.align		8
.nv.constant4:
        /*0000*/ 	.dword	_$_str
	.align		8
        /*0008*/ 	.dword	_$_str_$_2


//--------------------- .text.triton_poi_fused__native_batch_norm_legit_no_training_add_relu_18 --------------------------
	.section	.text.triton_poi_fused__native_batch_norm_legit_no_training_add_relu_18,"ax",@progbits
	.align	128
        .global         triton_poi_fused__native_batch_norm_legit_no_training_add_relu_18
        .type           triton_poi_fused__native_batch_norm_legit_no_training_add_relu_18,@function
        .size           triton_poi_fused__native_batch_norm_legit_no_training_add_relu_18,(.L_x_1 - triton_poi_fused__native_batch_norm_legit_no_training_add_relu_18)
        .other          triton_poi_fused__native_batch_norm_legit_no_training_add_relu_18,@"STO_CUDA_ENTRY STV_DEFAULT"
triton_poi_fused__native_batch_norm_legit_no_training_add_relu_18:
.text.triton_poi_fused__native_batch_norm_legit_no_training_add_relu_18:
[----:B------:R-:W-:Y:S01]  /*0000*/  LDC R1, c[0x0][0x28] ;  /* 0x00000a00ff017b82 */ /* 0x000fe20000000800 */
[----:B------:R-:W1:Y:S07]  /*0010*/  S2R R0, SR_TID.X ;  /* 0x0000000000007919 */ /* 0x000e6e0000002100 */
[----:B------:R-:W2:Y:S01]  /*0020*/  LDC.64 R4, c[0x0][0x220] ;  /* 0x00008800ff047b82 */ /* 0x000ea20000000a00 */
[----:B------:R-:W-:Y:S01]  /*0030*/  ULDC.64 UR4, c[0x0][0x208] ;  /* 0x0000820000047ab9 */ /* 0x000fe20000000a00 */
[----:B------:R-:W3:Y:S06]  /*0040*/  S2R R7, SR_CTAID.X ;  /* 0x0000000000077919 */ /* 0x000eec0000002500 */
[----:B------:R-:W4:Y:S08]  /*0050*/  LDC.64 R8, c[0x0][0x218] ;  /* 0x00008600ff087b82 */ /* 0x000f300000000a00 */
[----:B------:R-:W5:Y:S08]  /*0060*/  LDC.64 R20, c[0x0][0x210] ;  /* 0x00008400ff147b82 */ /* 0x000f700000000a00 */
[----:B------:R-:W5:Y:S01]  /*0070*/  LDC.64 R12, c[0x0][0x228] ;  /* 0x00008a00ff0c7b82 */ /* 0x000f620000000a00 */
[----:B-1----:R-:W-:-:S07]  /*0080*/  SHF.L.U32 R0, R0, 0x2, RZ ;  /* 0x0000000200007819 */ /* 0x002fce00000006ff */
[----:B------:R-:W1:Y:S01]  /*0090*/  LDC.64 R16, c[0x0][0x230] ;  /* 0x00008c00ff107b82 */ /* 0x000e620000000a00 */
[----:B---3--:R-:W-:Y:S02]  /*00a0*/  SHF.R.S32.HI R3, RZ, 0x15, R7 ;  /* 0x00000015ff037819 */ /* 0x008fe40000011407 */
[----:B------:R-:W-:Y:S02]  /*00b0*/  LOP3.LUT R0, R0, 0x1fc, RZ, 0xc0, !PT ;  /* 0x000001fc00007812 */ /* 0x000fe400078ec0ff */
[----:B------:R-:W-:Y:S01]  /*00c0*/  SGXT R3, R3, 0x1 ;  /* 0x000000010303781a */ /* 0x000fe20000000200 */
[----:B------:R-:W-:Y:S01]  /*00d0*/  HFMA2.MMA R2, -RZ, RZ, 1.625, 0 ;  /* 0x3e800000ff027435 */ /* 0x000fe200000001ff */
[----:B------:R-:W-:Y:S01]  /*00e0*/  LEA R0, R7, R0, 0xa ;  /* 0x0000000007007211 */ /* 0x000fe200078e50ff */
[----:B------:R-:W3:Y:S03]  /*00f0*/  LDC.64 R24, c[0x0][0x238] ;  /* 0x00008e00ff187b82 */ /* 0x000ee60000000a00 */
[----:B------:R-:W-:-:S04]  /*0100*/  LEA.HI R3, R3, R0, RZ, 0x9 ;  /* 0x0000000003037211 */ /* 0x000fc800078f48ff */
[----:B------:R-:W-:-:S04]  /*0110*/  LOP3.LUT R3, R3, 0xfffffe00, RZ, 0xc0, !PT ;  /* 0xfffffe0003037812 */ /* 0x000fc800078ec0ff */
[----:B------:R-:W-:-:S05]  /*0120*/  IADD3 R3, R0, -R3, RZ ;  /* 0x8000000300037210 */ /* 0x000fca0007ffe0ff */
[----:B--2---:R-:W-:-:S06]  /*0130*/  IMAD.WIDE R4, R3, 0x4, R4 ;  /* 0x0000000403047825 */ /* 0x004fcc00078e0204 */
[----:B------:R-:W2:Y:S01]  /*0140*/  LDG.E.EL.128 R4, desc[UR4][R4.64] ;  /* 0x0000000404047981 */ /* 0x000ea2000c2e1d00 */
[----:B----4-:R-:W-:-:S04]  /*0150*/  IMAD.WIDE R8, R3, 0x4, R8 ;  /* 0x0000000403087825 */ /* 0x010fc800078e0208 */
[----:B-----5:R-:W-:Y:S02]  /*0160*/  IMAD.WIDE R20, R0, 0x4, R20 ;  /* 0x0000000400147825 */ /* 0x020fe400078e0214 */
[----:B------:R-:W4:Y:S02]  /*0170*/  LDG.E.EL.128 R8, desc[UR4][R8.64] ;  /* 0x0000000408087981 */ /* 0x000f24000c2e1d00 */
[C---:B0-----:R-:W-:Y:S02]  /*0180*/  IMAD.WIDE R12, R3.reuse, 0x4, R12 ;  /* 0x00000004030c7825 */ /* 0x041fe400078e020c */
[----:B------:R-:W4:Y:S02]  /*0190*/  LDG.E.128 R28, desc[UR4][R20.64+0x800] ;  /* 0x00080004141c7981 */ /* 0x000f24000c1e1d00 */
[----:B-1----:R-:W-:Y:S02]  /*01a0*/  IMAD.WIDE R16, R3, 0x4, R16 ;  /* 0x0000000403107825 */ /* 0x002fe400078e0210 */
[----:B------:R-:W5:Y:S02]  /*01b0*/  LDG.E.128 R32, desc[UR4][R20.64] ;  /* 0x0000000414207981 */ /* 0x000f64000c1e1d00 */
[----:B--2---:R-:W-:Y:S01]  /*01c0*/  FADD R7, R7, 9.9999997473787516356e-06 ;  /* 0x3727c5ac07077421 */ /* 0x004fe20000000000 */
[----:B------:R-:W-:-:S04]  /*01d0*/  FADD R6, R6, 9.9999997473787516356e-06 ;  /* 0x3727c5ac06067421 */ /* 0x000fc80000000000 */
[----:B------:R-:W0:Y:S08]  /*01e0*/  MUFU.SQRT R14, R6 ;  /* 0x00000006000e7308 */ /* 0x000e300000002000 */
[----:B------:R-:W1:Y:S01]  /*01f0*/  MUFU.SQRT R7, R7 ;  /* 0x0000000700077308 */ /* 0x000e620000002000 */
[C---:B0-----:R-:W-:Y:S02]  /*0200*/  FSETP.GT.AND P0, PT, R14.reuse, 8.50705917302346158658e+37, PT ;  /* 0x7e8000000e00780b */ /* 0x041fe40003f04000 */
[----:B------:R-:W-:-:S02]  /*0210*/  FSETP.GEU.AND P2, PT, R14, 1.175494350822287508e-38, PT ;  /* 0x008000000e00780b */ /* 0x000fc40003f4e000 */
[C---:B-1----:R-:W-:Y:S02]  /*0220*/  FSETP.GT.AND P1, PT, R7.reuse, 8.50705917302346158658e+37, PT ;  /* 0x7e8000000700780b */ /* 0x042fe40003f24000 */
[----:B------:R-:W-:-:S07]  /*0230*/  FSETP.GEU.AND P3, PT, R7, 1.175494350822287508e-38, PT ;  /* 0x008000000700780b */ /* 0x000fce0003f6e000 */
[----:B------:R-:W-:-:S04]  /*0240*/  @P0 FMUL R14, R14, 0.25 ;  /* 0x3e8000000e0e0820 */ /* 0x000fc80000400000 */
[----:B------:R-:W-:Y:S01]  /*0250*/  @P1 FMUL R7, R7, 0.25 ;  /* 0x3e80000007071820 */ /* 0x000fe20000400000 */
[----:B------:R-:W-:-:S03]  /*0260*/  @!P2 FMUL R14, R14, 16777216 ;  /* 0x4b8000000e0ea820 */ /* 0x000fc60000400000 */
[----:B------:R-:W-:Y:S01]  /*0270*/  @!P3 FMUL R7, R7, 16777216 ;  /* 0x4b8000000707b820 */ /* 0x000fe20000400000 */
[----:B------:R-:W0:Y:S01]  /*0280*/  MUFU.RCP R6, R14 ;  /* 0x0000000e00067308 */ /* 0x000e220000001000 */
[C---:B------:R-:W-:Y:S02]  /*0290*/  FSEL R15, R2.reuse, 1, P0 ;  /* 0x3f800000020f7808 */ /* 0x040fe40000000000 */
[----:B------:R-:W-:-:S05]  /*02a0*/  FSEL R18, R2, 1, P1 ;  /* 0x3f80000002127808 */ /* 0x000fca0000800000 */
[----:B------:R-:W1:Y:S01]  /*02b0*/  MUFU.RCP R7, R7 ;  /* 0x0000000700077308 */ /* 0x000e620000001000 */
[----:B------:R-:W-:Y:S01]  /*02c0*/  @!P2 FMUL R15, R15, 16777216 ;  /* 0x4b8000000f0fa820 */ /* 0x000fe20000400000 */
[----:B------:R-:W-:-:S03]  /*02d0*/  @!P3 FMUL R18, R18, 16777216 ;  /* 0x4b8000001212b820 */ /* 0x000fc60000400000 */
[----:B0-----:R-:W-:Y:S02]  /*02e0*/  FMUL R6, R6, R15 ;  /* 0x0000000f06067220 */ /* 0x001fe40000400000 */
[----:B------:R-:W2:Y:S01]  /*02f0*/  LDG.E.EL.128 R12, desc[UR4][R12.64] ;  /* 0x000000040c0c7981 */ /* 0x000ea2000c2e1d00 */
[----:B-1----:R-:W-:-:S03]  /*0300*/  FMUL R3, R7, R18 ;  /* 0x0000001207037220 */ /* 0x002fc60000400000 */
[----:B------:R-:W2:Y:S01]  /*0310*/  LDG.E.EL.128 R16, desc[UR4][R16.64] ;  /* 0x0000000410107981 */ /* 0x000ea2000c2e1d00 */
[----:B------:R-:W-:Y:S01]  /*0320*/  FADD R7, R4, 9.9999997473787516356e-06 ;  /* 0x3727c5ac04077421 */ /* 0x000fe20000000000 */
[--C-:B----4-:R-:W-:Y:S01]  /*0330*/  FADD R4, R31, -R11.reuse ;  /* 0x8000000b1f047221 */ /* 0x110fe20000000000 */
[----:B-----5:R-:W-:Y:S01]  /*0340*/  FADD R20, R35, -R11 ;  /* 0x8000000b23147221 */ /* 0x020fe20000000000 */
[--C-:B------:R-:W-:Y:S01]  /*0350*/  FADD R21, R30, -R10.reuse ;  /* 0x8000000a1e157221 */ /* 0x100fe20000000000 */
[----:B------:R-:W-:Y:S01]  /*0360*/  FADD R23, R34, -R10 ;  /* 0x8000000a22177221 */ /* 0x000fe20000000000 */
[----:B------:R3:W0:Y:S01]  /*0370*/  MUFU.SQRT R36, R7 ;  /* 0x0000000700247308 */ /* 0x0006220000002000 */
[C---:B------:R-:W-:Y:S01]  /*0380*/  FMUL R4, R3.reuse, R4 ;  /* 0x0000000403047220 */ /* 0x040fe20000400000 */
[C---:B------:R-:W-:Y:S01]  /*0390*/  FMUL R21, R6.reuse, R21 ;  /* 0x0000001506157220 */ /* 0x040fe20000400000 */
[----:B------:R-:W-:Y:S01]  /*03a0*/  FMUL R23, R6, R23 ;  /* 0x0000001706177220 */ /* 0x000fe20000400000 */
[----:B------:R-:W-:Y:S01]  /*03b0*/  FMUL R10, R3, R20 ;  /* 0x00000014030a7220 */ /* 0x000fe20000400000 */
[----:B---3--:R-:W-:-:S05]  /*03c0*/  IMAD.WIDE R6, R0, 0x4, R24 ;  /* 0x0000000400067825 */ /* 0x008fca00078e0218 */
[----:B------:R-:W3:Y:S01]  /*03d0*/  LDG.E.128 R24, desc[UR4][R6.64+0x800] ;  /* 0x0008000406187981 */ /* 0x000ee2000c1e1d00 */
[C---:B0-----:R-:W-:Y:S02]  /*03e0*/  FSETP.GT.AND P0, PT, R36.reuse, 8.50705917302346158658e+37, PT ;  /* 0x7e8000002400780b */ /* 0x041fe40003f04000 */
[----:B------:R-:W-:-:S11]  /*03f0*/  FSETP.GEU.AND P1, PT, R36, 1.175494350822287508e-38, PT ;  /* 0x008000002400780b */ /* 0x000fd60003f2e000 */
[----:B------:R-:W-:-:S04]  /*0400*/  @P0 FMUL R36, R36, 0.25 ;  /* 0x3e80000024240820 */ /* 0x000fc80000400000 */
[----:B------:R-:W-:-:S04]  /*0410*/  @!P1 FMUL R36, R36, 16777216 ;  /* 0x4b80000024249820 */ /* 0x000fc80000400000 */
[----:B------:R-:W0:Y:S01]  /*0420*/  MUFU.RCP R11, R36 ;  /* 0x00000024000b7308 */ /* 0x000e220000001000 */
[----:B------:R-:W-:Y:S01]  /*0430*/  FADD R5, R5, 9.9999997473787516356e-06 ;  /* 0x3727c5ac05057421 */ /* 0x000fe20000000000 */
[C-C-:B--2---:R-:W-:Y:S01]  /*0440*/  FFMA R4, R15.reuse, R4, R19.reuse ;  /* 0x000000040f047223 */ /* 0x144fe20000000013 */
[----:B------:R-:W-:Y:S01]  /*0450*/  FFMA R10, R15, R10, R19 ;  /* 0x0000000a0f0a7223 */ /* 0x000fe20000000013 */
[C-C-:B------:R-:W-:Y:S01]  /*0460*/  FFMA R3, R14.reuse, R21, R18.reuse ;  /* 0x000000150e037223 */ /* 0x140fe20000000012 */
[----:B------:R-:W-:Y:S02]  /*0470*/  FFMA R15, R14, R23, R18 ;  /* 0x000000170e0f7223 */ /* 0x000fe40000000012 */
[----:B------:R1:W2:Y:S01]  /*0480*/  LDG.E.128 R20, desc[UR4][R6.64] ;  /* 0x0000000406147981 */ /* 0x0002a2000c1e1d00 */
[----:B------:R-:W-:-:S05]  /*0490*/  FSEL R14, R2, 1, P0 ;  /* 0x3f800000020e7808 */ /* 0x000fca0000000000 */
[----:B------:R-:W-:-:S04]  /*04a0*/  @!P1 FMUL R14, R14, 16777216 ;  /* 0x4b8000000e0e9820 */ /* 0x000fc80000400000 */
[----:B0-----:R-:W-:Y:S01]  /*04b0*/  FMUL R11, R11, R14 ;  /* 0x0000000e0b0b7220 */ /* 0x001fe20000400000 */
[----:B------:R-:W-:Y:S01]  /*04c0*/  FADD R32, R32, -R8 ;  /* 0x8000000820207221 */ /* 0x000fe20000000000 */
[----:B------:R-:W0:Y:S01]  /*04d0*/  MUFU.SQRT R14, R5 ;  /* 0x00000005000e7308 */ /* 0x000e220000002000 */
[----:B-1----:R-:W1:Y:S01]  /*04e0*/  LDC.64 R6, c[0x0][0x240] ;  /* 0x00009000ff067b82 */ /* 0x002e620000000a00 */
[C---:B0-----:R-:W-:Y:S02]  /*04f0*/  FSETP.GT.AND P0, PT, R14.reuse, 8.50705917302346158658e+37, PT ;  /* 0x7e8000000e00780b */ /* 0x041fe40003f04000 */
[----:B------:R-:W-:-:S11]  /*0500*/  FSETP.GEU.AND P1, PT, R14, 1.175494350822287508e-38, PT ;  /* 0x008000000e00780b */ /* 0x000fd60003f2e000 */
[----:B------:R-:W-:-:S04]  /*0510*/  @P0 FMUL R14, R14, 0.25 ;  /* 0x3e8000000e0e0820 */ /* 0x000fc80000400000 */
[----:B------:R-:W-:-:S06]  /*0520*/  @!P1 FMUL R14, R14, 16777216 ;  /* 0x4b8000000e0e9820 */ /* 0x000fcc0000400000 */
[----:B------:R-:W0:Y:S01]  /*0530*/  MUFU.RCP R14, R14 ;  /* 0x0000000e000e7308 */ /* 0x000e220000001000 */
[----:B------:R-:W-:Y:S01]  /*0540*/  FSEL R19, R2, 1, P0 ;  /* 0x3f80000002137808 */ /* 0x000fe20000000000 */
[----:B------:R-:W-:-:S04]  /*0550*/  FMUL R5, R11, R32 ;  /* 0x000000200b057220 */ /* 0x000fc80000400000 */
[----:B------:R-:W-:Y:S01]  /*0560*/  @!P1 FMUL R19, R19, 16777216 ;  /* 0x4b80000013139820 */ /* 0x000fe20000400000 */
[--C-:B------:R-:W-:Y:S01]  /*0570*/  FADD R33, R33, -R9.reuse ;  /* 0x8000000921217221 */ /* 0x100fe20000000000 */
[----:B------:R-:W-:Y:S01]  /*0580*/  FADD R28, R28, -R8 ;  /* 0x800000081c1c7221 */ /* 0x000fe20000000000 */
[----:B------:R-:W-:Y:S01]  /*0590*/  FADD R29, R29, -R9 ;  /* 0x800000091d1d7221 */ /* 0x000fe20000000000 */
[----:B------:R-:W-:Y:S01]  /*05a0*/  FFMA R5, R12, R5, R16 ;  /* 0x000000050c057223 */ /* 0x000fe20000000010 */
[----:B0-----:R-:W-:Y:S01]  /*05b0*/  FMUL R2, R14, R19 ;  /* 0x000000130e027220 */ /* 0x001fe20000400000 */
[----:B------:R-:W-:-:S03]  /*05c0*/  FMUL R11, R11, R28 ;  /* 0x0000001c0b0b7220 */ /* 0x000fc60000400000 */
[C---:B------:R-:W-:Y:S01]  /*05d0*/  FMUL R8, R2.reuse, R33 ;  /* 0x0000002102087220 */ /* 0x040fe20000400000 */
[----:B------:R-:W-:Y:S01]  /*05e0*/  FMUL R2, R2, R29 ;  /* 0x0000001d02027220 */ /* 0x000fe20000400000 */
[----:B------:R-:W-:Y:S02]  /*05f0*/  FFMA R11, R12, R11, R16 ;  /* 0x0000000b0c0b7223 */ /* 0x000fe40000000010 */
[C-C-:B------:R-:W-:Y:S01]  /*0600*/  FFMA R8, R13.reuse, R8, R17.reuse ;  /* 0x000000080d087223 */ /* 0x140fe20000000011 */
[----:B------:R-:W-:Y:S01]  /*0610*/  FFMA R2, R13, R2, R17 ;  /* 0x000000020d027223 */ /* 0x000fe20000000011 */
[----:B---3--:R-:W-:Y:S01]  /*0620*/  FSETP.GEU.AND P5, PT, R3, -R26, PT ;  /* 0x8000001a0300720b */ /* 0x008fe20003fae000 */
[----:B------:R-:W-:Y:S01]  /*0630*/  FADD R3, R26, R3 ;  /* 0x000000031a037221 */ /* 0x000fe20000000000 */
[----:B------:R-:W-:Y:S01]  /*0640*/  FSETP.GEU.AND P3, PT, R11, -R24, PT ;  /* 0x800000180b00720b */ /* 0x000fe20003f6e000 */
[----:B------:R-:W-:Y:S01]  /*0650*/  FADD R24, R24, R11 ;  /* 0x0000000b18187221 */ /* 0x000fe20000000000 */
[----:B------:R-:W-:Y:S01]  /*0660*/  FSETP.GEU.AND P4, PT, R2, -R25, PT ;  /* 0x800000190200720b */ /* 0x000fe20003f8e000 */
[----:B------:R-:W-:Y:S01]  /*0670*/  FADD R2, R25, R2 ;  /* 0x0000000219027221 */ /* 0x000fe20000000000 */
[----:B-1----:R-:W-:Y:S01]  /*0680*/  IMAD.WIDE R6, R0, 0x4, R6 ;  /* 0x0000000400067825 */ /* 0x002fe200078e0206 */
[----:B------:R-:W-:-:S02]  /*0690*/  SEL R26, R3, RZ, P5 ;  /* 0x000000ff031a7207 */ /* 0x000fc40002800000 */
[----:B------:R-:W-:Y:S02]  /*06a0*/  SEL R24, R24, RZ, P3 ;  /* 0x000000ff18187207 */ /* 0x000fe40001800000 */
[----:B------:R-:W-:Y:S02]  /*06b0*/  SEL R25, R2, RZ, P4 ;  /* 0x000000ff02197207 */ /* 0x000fe40002000000 */
[----:B--2---:R-:W-:Y:S01]  /*06c0*/  FSETP.GEU.AND P6, PT, R5, -R20, PT ;  /* 0x800000140500720b */ /* 0x004fe20003fce000 */
[----:B------:R-:W-:Y:S01]  /*06d0*/  FADD R5, R20, R5 ;  /* 0x0000000514057221 */ /* 0x000fe20000000000 */
[----:B------:R-:W-:Y:S01]  /*06e0*/  FSETP.GEU.AND P0, PT, R8, -R21, PT ;  /* 0x800000150800720b */ /* 0x000fe20003f0e000 */
[----:B------:R-:W-:Y:S01]  /*06f0*/  FADD R9, R21, R8 ;  /* 0x0000000815097221 */ /* 0x000fe20000000000 */
[----:B------:R-:W-:Y:S02]  /*0700*/  FSETP.GEU.AND P1, PT, R15, -R22, PT ;  /* 0x800000160f00720b */ /* 0x000fe40003f2e000 */
[----:B------:R-:W-:Y:S01]  /*0710*/  SEL R8, R5, RZ, P6 ;  /* 0x000000ff05087207 */ /* 0x000fe20003000000 */
[----:B------:R-:W-:Y:S01]  /*0720*/  FADD R15, R22, R15 ;  /* 0x0000000f160f7221 */ /* 0x000fe20000000000 */
[----:B------:R-:W-:Y:S01]  /*0730*/  FSETP.GEU.AND P2, PT, R10, -R23, PT ;  /* 0x800000170a00720b */ /* 0x000fe20003f4e000 */
[----:B------:R-:W-:Y:S01]  /*0740*/  FADD R23, R23, R10 ;  /* 0x0000000a17177221 */ /* 0x000fe20000000000 */
[----:B------:R-:W-:Y:S01]  /*0750*/  FSETP.GEU.AND P6, PT, R4, -R27, PT ;  /* 0x8000001b0400720b */ /* 0x000fe20003fce000 */
[----:B------:R-:W-:Y:S01]  /*0760*/  FADD R4, R27, R4 ;  /* 0x000000041b047221 */ /* 0x000fe20000000000 */
[----:B------:R-:W-:-:S02]  /*0770*/  SEL R9, R9, RZ, P0 ;  /* 0x000000ff09097207 */ /* 0x000fc40000000000 */
[----:B------:R-:W-:Y:S02]  /*0780*/  SEL R10, R15, RZ, P1 ;  /* 0x000000ff0f0a7207 */ /* 0x000fe40000800000 */
[----:B------:R-:W-:Y:S02]  /*0790*/  SEL R11, R23, RZ, P2 ;  /* 0x000000ff170b7207 */ /* 0x000fe40001000000 */
[----:B------:R-:W-:-:S03]  /*07a0*/  SEL R27, R4, RZ, P6 ;  /* 0x000000ff041b7207 */ /* 0x000fc60003000000 */
[----:B------:R-:W-:Y:S04]  /*07b0*/  STG.E.128 desc[UR4][R6.64], R8 ;  /* 0x0000000806007986 */ /* 0x000fe8000c101d04 */
[----:B------:R-:W-:Y:S01]  /*07c0*/  STG.E.128 desc[UR4][R6.64+0x800], R24 ;  /* 0x0008001806007986 */ /* 0x000fe2000c101d04 */
[----:B------:R-:W-:Y:S05]  /*07d0*/  EXIT ;  /* 0x000000000000794d */ /* 0x000fea0003800000 */
.L_x_0:
[----:B------:R-:W-:-:S00]  /*07e0*/  BRA `(.L_x_0) ;  /* 0xfffffffc00fc7947 */ /* 0x000fc0000383ffff */
[----:B------:R-:W-:-:S00]  /*07f0*/  NOP ;  /* 0x0000000000007918 */ /* 0x000fc00000000000 */
        /* <DEDUP_REMOVED lines=8> */
.L_x_1:


//--------------------- .nv.global.init           --------------------------
	.section	.nv.global.init,"aw",@progbits
.nv.global.init:
	.type		_$_str,@object
	.size		_$_str,(_$_str_$_2 - _$_str)
_$_str:
        /*0000*/ 	.byte	0x5f, 0x5f, 0x43, 0x55, 0x44, 0x41, 0x5f, 0x46, 0x54, 0x5a, 0x00
	.type		_$_str_$_2,@object
	.size		_$_str_$_2,(.L_1 - _$_str_$_2)
_$_str_$_2:
        /*000b*/ 	.byte	0x5f, 0x5f, 0x43, 0x55, 0x44, 0x41, 0x5f, 0x50, 0x52, 0x45, 0x43, 0x5f, 0x53, 0x51, 0x52, 0x54
        /*001b*/ 	.byte	0x00
.L_1:


//--------------------- .nv.constant0.triton_poi_fused__native_batch_norm_legit_no_training_add_relu_18 --------------------------
	.section	.nv.constant0.triton_poi_fused__native_batch_norm_legit_no_training_add_relu_18,"a",@progbits
	.sectionflags	@""
	.align	4
.nv.constant0.triton_poi_fused__native_batch_norm_legit_no_training_add_relu_18:
	.zero		588
